	.headerflags	@"EF_CUDA_TEXMODE_UNIFIED EF_CUDA_64BIT_ADDRESS EF_CUDA_ACCELERATORS EF_CUDA_SM90 EF_CUDA_VIRTUAL_SM(EF_CUDA_SM90)"
	.elftype	@"ET_EXEC"


//--------------------- .nv.info                  --------------------------
	.section	.nv.info,"",@"SHT_CUDA_INFO"
	.align	4


	//----- nvinfo : EIATTR_REGCOUNT
	.align		4
        /*0000*/ 	.byte	0x04, 0x2f
        /*0002*/ 	.short	(.L_3 - .L_2)
	.align		4
.L_2:
        /*0004*/ 	.word	index@(triton_poi_fused__native_batch_norm_legit_no_training_cat_relu_22)
        /*0008*/ 	.word	0x0000001e


	//----- nvinfo : EIATTR_MIN_STACK_SIZE
	.align		4
.L_3:
        /*000c*/ 	.byte	0x04, 0x12
        /*000e*/ 	.short	(.L_5 - .L_4)
	.align		4
.L_4:
        /*0010*/ 	.word	index@(triton_poi_fused__native_batch_norm_legit_no_training_cat_relu_22)
        /*0014*/ 	.word	0x00000000


	//----- nvinfo : EIATTR_FRAME_SIZE
	.align		4
.L_5:
        /*0018*/ 	.byte	0x04, 0x11
        /*001a*/ 	.short	(.L_7 - .L_6)
	.align		4
.L_6:
        /*001c*/ 	.word	index@(triton_poi_fused__native_batch_norm_legit_no_training_cat_relu_22)
        /*0020*/ 	.word	0x00000000


	//----- nvinfo : EIATTR_MIN_STACK_SIZE
	.align		4
.L_7:
        /*0024*/ 	.byte	0x04, 0x12
        /*0026*/ 	.short	(.L_9 - .L_8)
	.align		4
.L_8:
        /*0028*/ 	.word	index@(triton_poi_fused__native_batch_norm_legit_no_training_cat_relu_22)
        /*002c*/ 	.word	0x00000000
.L_9:


//--------------------- .nv.info.triton_poi_fused__native_batch_norm_legit_no_training_cat_relu_22 --------------------------
	.section	.nv.info.triton_poi_fused__native_batch_norm_legit_no_training_cat_relu_22,"",@"SHT_CUDA_INFO"
	.sectionflags	@""
	.align	4


	//----- nvinfo : EIATTR_CUDA_API_VERSION
	.align		4
        /*0000*/ 	.byte	0x04, 0x37
        /*0002*/ 	.short	(.L_11 - .L_10)
.L_10:
        /*0004*/ 	.word	0x0000007c


	//----- nvinfo : EIATTR_KPARAM_INFO
	.align		4
.L_11:
        /*0008*/ 	.byte	0x04, 0x17
        /*000a*/ 	.short	(.L_13 - .L_12)
.L_12:
        /*000c*/ 	.word	0x00000000
        /*0010*/ 	.short	0x000a
        /*0012*/ 	.short	0x0050
        /*0014*/ 	.byte	0x00, 0xf0, 0x11, 0x00


	//----- nvinfo : EIATTR_KPARAM_INFO
	.align		4
.L_13:
        /*0018*/ 	.byte	0x04, 0x17
        /*001a*/ 	.short	(.L_15 - .L_14)
.L_14:
        /*001c*/ 	.word	0x00000000
        /*0020*/ 	.short	0x0009
        /*0022*/ 	.short	0x0048
        /*0024*/ 	.byte	0x00, 0xf4, 0x21, 0x00


	//----- nvinfo : EIATTR_KPARAM_INFO
	.align		4
.L_15:
        /*0028*/ 	.byte	0x04, 0x17
        /*002a*/ 	.short	(.L_17 - .L_16)
.L_16:
        /*002c*/ 	.word	0x00000000
        /*0030*/ 	.short	0x0008
        /*0032*/ 	.short	0x0040
        /*0034*/ 	.byte	0x00, 0xf4, 0x21, 0x00


	//----- nvinfo : EIATTR_KPARAM_INFO
	.align		4
.L_17:
        /*0038*/ 	.byte	0x04, 0x17
        /*003a*/ 	.short	(.L_19 - .L_18)
.L_18:
        /*003c*/ 	.word	0x00000000
        /*0040*/ 	.short	0x0007
        /*0042*/ 	.short	0x0038
        /*0044*/ 	.byte	0x00, 0xf4, 0x21, 0x00


	//----- nvinfo : EIATTR_KPARAM_INFO
	.align		4
.L_19:
        /*0048*/ 	.byte	0x04, 0x17
        /*004a*/ 	.short	(.L_21 - .L_20)
.L_20:
        /*004c*/ 	.word	0x00000000
        /*0050*/ 	.short	0x0006
        /*0052*/ 	.short	0x0030
        /*0054*/ 	.byte	0x00, 0xf4, 0x21, 0x00


	//----- nvinfo : EIATTR_KPARAM_INFO
	.align		4
.L_21:
        /*0058*/ 	.byte	0x04, 0x17
        /*005a*/ 	.short	(.L_23 - .L_22)
.L_22:
        /*005c*/ 	.word	0x00000000
        /*0060*/ 	.short	0x0005
        /*0062*/ 	.short	0x0028
        /*0064*/ 	.byte	0x00, 0xf4, 0x21, 0x00


	//----- nvinfo : EIATTR_KPARAM_INFO
	.align		4
.L_23:
        /*0068*/ 	.byte	0x04, 0x17
        /*006a*/ 	.short	(.L_25 - .L_24)
.L_24:
        /*006c*/ 	.word	0x00000000
        /*0070*/ 	.short	0x0004
        /*0072*/ 	.short	0x0020
        /*0074*/ 	.byte	0x00, 0xf4, 0x21, 0x00


	//----- nvinfo : EIATTR_KPARAM_INFO
	.align		4
.L_25:
        /*0078*/ 	.byte	0x04, 0x17
        /*007a*/ 	.short	(.L_27 - .L_26)
.L_26:
        /*007c*/ 	.word	0x00000000
        /*0080*/ 	.short	0x0003
        /*0082*/ 	.short	0x0018
        /*0084*/ 	.byte	0x00, 0xf4, 0x21, 0x00


	//----- nvinfo : EIATTR_KPARAM_INFO
	.align		4
.L_27:
        /*0088*/ 	.byte	0x04, 0x17
        /*008a*/ 	.short	(.L_29 - .L_28)
.L_28:
        /*008c*/ 	.word	0x00000000
        /*0090*/ 	.short	0x0002
        /*0092*/ 	.short	0x0010
        /*0094*/ 	.byte	0x00, 0xf4, 0x21, 0x00


	//----- nvinfo : EIATTR_KPARAM_INFO
	.align		4
.L_29:
        /*0098*/ 	.byte	0x04, 0x17
        /*009a*/ 	.short	(.L_31 - .L_30)
.L_30:
        /*009c*/ 	.word	0x00000000
        /*00a0*/ 	.short	0x0001
        /*00a2*/ 	.short	0x0008
        /*00a4*/ 	.byte	0x00, 0xf4, 0x21, 0x00


	//----- nvinfo : EIATTR_KPARAM_INFO
	.align		4
.L_31:
        /*00a8*/ 	.byte	0x04, 0x17
        /*00aa*/ 	.short	(.L_33 - .L_32)
.L_32:
        /*00ac*/ 	.word	0x00000000
        /*00b0*/ 	.short	0x0000
        /*00b2*/ 	.short	0x0000
        /*00b4*/ 	.byte	0x00, 0xf4, 0x21, 0x00


	//----- nvinfo : EIATTR_SPARSE_MMA_MASK
	.align		4
.L_33:
        /*00b8*/ 	.byte	0x03, 0x50
        /*00ba*/ 	.short	0x0000


	//----- nvinfo : EIATTR_MAXREG_COUNT
	.align		4
        /*00bc*/ 	.byte	0x03, 0x1b
        /*00be*/ 	.short	0x00ff


	//----- nvinfo : EIATTR_EXIT_INSTR_OFFSETS
	.align		4
        /*00c0*/ 	.byte	0x04, 0x1c
        /*00c2*/ 	.short	(.L_35 - .L_34)


	//   ....[0]....
.L_34:
        /*00c4*/ 	.word	0x000008e0


	//----- nvinfo : EIATTR_REQNTID
	.align		4
.L_35:
        /*00c8*/ 	.byte	0x04, 0x10
        /*00ca*/ 	.short	(.L_37 - .L_36)
.L_36:
        /*00cc*/ 	.word	0x00000100
        /*00d0*/ 	.word	0x00000001
        /*00d4*/ 	.word	0x00000001


	//----- nvinfo : EIATTR_CBANK_PARAM_SIZE
	.align		4
.L_37:
        /*00d8*/ 	.byte	0x03, 0x19
        /*00da*/ 	.short	0x0054


	//----- nvinfo : EIATTR_PARAM_CBANK
	.align		4
        /*00dc*/ 	.byte	0x04, 0x0a
        /*00de*/ 	.short	(.L_39 - .L_38)
	.align		4
.L_38:
        /*00e0*/ 	.word	index@(.nv.constant0.triton_poi_fused__native_batch_norm_legit_no_training_cat_relu_22)
        /*00e4*/ 	.short	0x0210
        /*00e6*/ 	.short	0x0054


	//----- nvinfo : EIATTR_SW_WAR
	.align		4
.L_39:
        /*00e8*/ 	.byte	0x04, 0x36
        /*00ea*/ 	.short	(.L_41 - .L_40)
.L_40:
        /*00ec*/ 	.word	0x00000008
.L_41:


//--------------------- .nv.callgraph             --------------------------
	.section	.nv.callgraph,"",@"SHT_CUDA_CALLGRAPH"
	.align	4
	.sectionentsize	8
	.align		4
        /*0000*/ 	.word	0x00000000
	.align		4
        /*0004*/ 	.word	0xffffffff
	.align		4
        /*0008*/ 	.word	0x00000000
	.align		4
        /*000c*/ 	.word	0xfffffffe
	.align		4
        /*0010*/ 	.word	0x00000000
	.align		4
        /*0014*/ 	.word	0xfffffffd
	.align		4
        /*0018*/ 	.word	0x00000000
	.align		4
        /*001c*/ 	.word	0xfffffffc


//--------------------- .nv.constant4             --------------------------
	.section	.nv.constant4,"a",@progbits
	.align	8
	.align		8
.nv.constant4:
        /*0000*/ 	.dword	_$_str
	.align		8
        /*0008*/ 	.dword	_$_str_$_2


//--------------------- .text.triton_poi_fused__native_batch_norm_legit_no_training_cat_relu_22 --------------------------
	.section	.text.triton_poi_fused__native_batch_norm_legit_no_training_cat_relu_22,"ax",@progbits
	.align	128
        .global         triton_poi_fused__native_batch_norm_legit_no_training_cat_relu_22
        .type           triton_poi_fused__native_batch_norm_legit_no_training_cat_relu_22,@function
        .size           triton_poi_fused__native_batch_norm_legit_no_training_cat_relu_22,(.L_x_1 - triton_poi_fused__native_batch_norm_legit_no_training_cat_relu_22)
        .other          triton_poi_fused__native_batch_norm_legit_no_training_cat_relu_22,@"STO_CUDA_ENTRY STV_DEFAULT"
triton_poi_fused__native_batch_norm_legit_no_training_cat_relu_22:
.text.triton_poi_fused__native_batch_norm_legit_no_training_cat_relu_22:
[----:B------:R-:W-:Y:S01]  /*0000*/  LDC R1, c[0x0][0x28] ;  /* 0x00000a00ff017b82 */ /* 0x000fe20000000800 */
[----:B------:R-:W1:Y:S01]  /*0010*/  S2R R0, SR_TID.X ;  /* 0x0000000000007919 */ /* 0x000e620000002100 */
[----:B------:R-:W-:Y:S01]  /*0020*/  CS2R R10, SRZ ;  /* 0x00000000000a7805 */ /* 0x000fe2000001ff00 */
[----:B------:R-:W-:Y:S01]  /*0030*/  ULDC.64 UR4, c[0x0][0x208] ;  /* 0x0000820000047ab9 */ /* 0x000fe20000000a00 */
[----:B------:R-:W-:Y:S01]  /*0040*/  ULDC.64 UR6, c[0x0][0x218] ;  /* 0x0000860000067ab9 */ /* 0x000fe20000000a00 */
[----:B------:R-:W2:Y:S01]  /*0050*/  S2R R3, SR_CTAID.X ;  /* 0x0000000000037919 */ /* 0x000ea20000002500 */
[----:B------:R-:W-:Y:S01]  /*0060*/  ULDC.64 UR8, c[0x0][0x228] ;  /* 0x00008a0000087ab9 */ /* 0x000fe20000000a00 */
[----:B-1----:R-:W-:-:S05]  /*0070*/  IMAD.SHL.U32 R0, R0, 0x2, RZ ;  /* 0x0000000200007824 */ /* 0x002fca00078e00ff */
[----:B------:R-:W-:-:S05]  /*0080*/  LOP3.LUT R0, R0, 0x1fe, RZ, 0xc0, !PT ;  /* 0x000001fe00007812 */ /* 0x000fca00078ec0ff */
[----:B--2---:R-:W-:Y:S02]  /*0090*/  IMAD R0, R3, 0x200, R0 ;  /* 0x0000020003007824 */ /* 0x004fe400078e0200 */
[----:B------:R-:W1:Y:S03]  /*00a0*/  LDC.64 R2, c[0x0][0x210] ;  /* 0x00008400ff027b82 */ /* 0x000e660000000a00 */
[----:B------:R-:W-:-:S04]  /*00b0*/  SHF.R.S32.HI R5, RZ, 0x1f, R0 ;  /* 0x0000001fff057819 */ /* 0x000fc80000011400 */
[CC--:B------:R-:W-:Y:S02]  /*00c0*/  LEA.HI R8, R5.reuse, R0.reuse, RZ, 0x8 ;  /* 0x0000000005087211 */ /* 0x0c0fe400078f40ff */
[----:B------:R-:W-:Y:S02]  /*00d0*/  LEA.HI R6, R5, R0, RZ, 0x4 ;  /* 0x0000000005067211 */ /* 0x000fe400078f20ff */
[----:B------:R-:W-:Y:S02]  /*00e0*/  SHF.R.S32.HI R17, RZ, 0x8, R8 ;  /* 0x00000008ff117819 */ /* 0x000fe40000011408 */
[----:B------:R-:W-:-:S03]  /*00f0*/  SHF.R.S32.HI R7, RZ, 0x4, R6 ;  /* 0x00000004ff077819 */ /* 0x000fc60000011406 */
[----:B------:R-:W-:-:S05]  /*0100*/  IMAD.HI R4, R17, 0x66666667, RZ ;  /* 0x6666666711047827 */ /* 0x000fca00078e02ff */
[----:B------:R-:W-:-:S04]  /*0110*/  SHF.R.U32.HI R5, RZ, 0x1f, R4 ;  /* 0x0000001fff057819 */ /* 0x000fc80000011604 */
[----:B------:R-:W-:Y:S02]  /*0120*/  LEA.HI.SX32 R4, R4, R5, 0x19 ;  /* 0x0000000504047211 */ /* 0x000fe400078fcaff */
[----:B------:R-:W-:-:S03]  /*0130*/  LEA.HI R5, R7, R7, RZ, 0x4 ;  /* 0x0000000707057211 */ /* 0x000fc600078f20ff */
[----:B------:R-:W-:Y:S01]  /*0140*/  IMAD R17, R4, -0x140, R17 ;  /* 0xfffffec004117824 */ /* 0x000fe200078e0211 */
[----:B------:R-:W-:Y:S02]  /*0150*/  LOP3.LUT R4, R5, 0xfffffff0, RZ, 0xc0, !PT ;  /* 0xfffffff005047812 */ /* 0x000fe400078ec0ff */
[----:B------:R-:W-:Y:S02]  /*0160*/  LOP3.LUT R5, R6, 0xfffffff0, RZ, 0xc0, !PT ;  /* 0xfffffff006057812 */ /* 0x000fe400078ec0ff */
[----:B------:R-:W-:Y:S01]  /*0170*/  ISETP.GE.AND P0, PT, R17, 0x100, PT ;  /* 0x000001001100780c */ /* 0x000fe20003f06270 */
[----:B------:R-:W-:-:S04]  /*0180*/  IMAD.IADD R13, R7, 0x1, -R4 ;  /* 0x00000001070d7824 */ /* 0x000fc800078e0a04 */
[----:B-1----:R-:W-:-:S08]  /*0190*/  IMAD.WIDE R12, R13, 0x8, R2 ;  /* 0x000000080d0c7825 */ /* 0x002fd000078e0202 */
[----:B------:R1:W2:Y:S01]  /*01a0*/  @!P0 LDG.E.EL.64 R10, desc[UR4][R12.64] ;  /* 0x000000040c0a8981 */ /* 0x0002a2000c2e1b00 */
[C---:B------:R-:W-:Y:S01]  /*01b0*/  IMAD.IADD R15, R0.reuse, 0x1, -R5 ;  /* 0x00000001000f7824 */ /* 0x040fe200078e0a05 */
[----:B------:R-:W-:Y:S02]  /*01c0*/  CS2R R4, SRZ ;  /* 0x0000000000047805 */ /* 0x000fe4000001ff00 */
[----:B------:R-:W-:Y:S01]  /*01d0*/  CS2R R6, SRZ ;  /* 0x0000000000067805 */ /* 0x000fe2000001ff00 */
[----:B------:R-:W-:Y:S02]  /*01e0*/  IMAD.WIDE R14, R15, 0x8, R2 ;  /* 0x000000080f0e7825 */ /* 0x000fe400078e0202 */
[----:B------:R-:W3:Y:S03]  /*01f0*/  LDC.64 R2, c[0x0][0x238] ;  /* 0x00008e00ff027b82 */ /* 0x000ee60000000a00 */
[----:B------:R-:W4:Y:S01]  /*0200*/  @!P0 LDG.E.EL.128 R4, desc[UR4][R14.64] ;  /* 0x000000040e048981 */ /* 0x000f22000c2e1d00 */
[----:B------:R-:W-:-:S05]  /*0210*/  IMAD.HI R9, R0, 0x66666667, RZ ;  /* 0x6666666700097827 */ /* 0x000fca00078e02ff */
[----:B------:R-:W-:-:S04]  /*0220*/  SHF.R.U32.HI R16, RZ, 0x1f, R9 ;  /* 0x0000001fff107819 */ /* 0x000fc80000011609 */
[----:B-1----:R-:W-:-:S05]  /*0230*/  LEA.HI.SX32 R12, R9, R16, 0x11 ;  /* 0x00000010090c7211 */ /* 0x002fca00078f8aff */
[----:B------:R-:W-:Y:S01]  /*0240*/  IMAD.SHL.U32 R12, R12, 0x4000, RZ ;  /* 0x000040000c0c7824 */ /* 0x000fe200078e00ff */
[----:B--2---:R-:W-:Y:S02]  /*0250*/  SEL R18, R11, RZ, !P0 ;  /* 0x000000ff0b127207 */ /* 0x004fe40004000000 */
[----:B------:R-:W-:Y:S02]  /*0260*/  SEL R13, R10, RZ, !P0 ;  /* 0x000000ff0a0d7207 */ /* 0x000fe40004000000 */
[----:B------:R-:W-:-:S04]  /*0270*/  SHF.R.U32.HI R11, RZ, 0x1c, R18 ;  /* 0x0000001cff0b7819 */ /* 0x000fc80000011612 */
[----:B------:R-:W-:Y:S02]  /*0280*/  LOP3.LUT R10, R11, 0x8, RZ, 0xc0, !PT ;  /* 0x000000080b0a7812 */ /* 0x000fe400078ec0ff */
[----:B----4-:R-:W-:Y:S02]  /*0290*/  SEL R14, R4, RZ, !P0 ;  /* 0x000000ff040e7207 */ /* 0x010fe40004000000 */
[----:B------:R-:W-:Y:S01]  /*02a0*/  IADD3 R9, P1, R10, R13, RZ ;  /* 0x0000000d0a097210 */ /* 0x000fe20007f3e0ff */
[----:B------:R-:W-:Y:S01]  /*02b0*/  IMAD R10, R17, 0x40, R12 ;  /* 0x00000040110a7824 */ /* 0x000fe200078e020c */
[----:B------:R-:W-:Y:S02]  /*02c0*/  SEL R11, R5, RZ, !P0 ;  /* 0x000000ff050b7207 */ /* 0x000fe40004000000 */
[----:B------:R-:W-:Y:S01]  /*02d0*/  LOP3.LUT R13, R8, 0xffffff00, RZ, 0xc0, !PT ;  /* 0xffffff00080d7812 */ /* 0x000fe200078ec0ff */
[----:B------:R-:W-:Y:S01]  /*02e0*/  IMAD.X R4, RZ, RZ, R18, P1 ;  /* 0x000000ffff047224 */ /* 0x000fe200008e0612 */
[----:B------:R-:W-:Y:S01]  /*02f0*/  SHF.R.U32.HI R15, RZ, 0x1c, R11 ;  /* 0x0000001cff0f7819 */ /* 0x000fe2000001160b */
[----:B------:R-:W-:Y:S01]  /*0300*/  IMAD.SHL.U32 R5, R9, 0x8, RZ ;  /* 0x0000000809057824 */ /* 0x000fe200078e00ff */
[----:B------:R-:W-:Y:S01]  /*0310*/  SEL R18, R7, RZ, !P0 ;  /* 0x000000ff07127207 */ /* 0x000fe20004000000 */
[----:B------:R-:W-:Y:S01]  /*0320*/  IMAD.IADD R13, R0, 0x1, -R13 ;  /* 0x00000001000d7824 */ /* 0x000fe200078e0a0d */
[----:B------:R-:W-:Y:S01]  /*0330*/  SHF.L.U64.HI R4, R9, 0x3, R4 ;  /* 0x0000000309047819 */ /* 0x000fe20000010204 */
[----:B---3--:R-:W-:Y:S01]  /*0340*/  IMAD.WIDE R8, R17, 0x4, R2 ;  /* 0x0000000411087825 */ /* 0x008fe200078e0202 */
[----:B------:R-:W-:-:S02]  /*0350*/  SEL R16, R6, RZ, !P0 ;  /* 0x000000ff06107207 */ /* 0x000fc40004000000 */
[----:B------:R-:W-:Y:S01]  /*0360*/  LOP3.LUT R15, R15, 0x8, RZ, 0xc0, !PT ;  /* 0x000000080f0f7812 */ /* 0x000fe200078ec0ff */
[----:B------:R-:W-:Y:S01]  /*0370*/  IMAD.SHL.U32 R3, R17, 0x100, RZ ;  /* 0x0000010011037824 */ /* 0x000fe200078e00ff */
[----:B------:R1:W2:Y:S01]  /*0380*/  LDG.E.EL R19, desc[UR4][R8.64] ;  /* 0x0000000408137981 */ /* 0x0002a2000c2e1900 */
[--C-:B------:R-:W-:Y:S02]  /*0390*/  IADD3 R14, P4, P5, R5, R14, R10.reuse ;  /* 0x0000000e050e7210 */ /* 0x100fe40007d9e00a */
[----:B------:R-:W-:Y:S02]  /*03a0*/  SHF.R.S32.HI R7, RZ, 0x1f, R10 ;  /* 0x0000001fff077819 */ /* 0x000fe4000001140a */
[--C-:B------:R-:W-:Y:S02]  /*03b0*/  SHF.R.S32.HI R6, RZ, 0x1f, R12.reuse ;  /* 0x0000001fff067819 */ /* 0x100fe4000001140c */
[----:B------:R-:W-:Y:S02]  /*03c0*/  IADD3 R2, P2, P3, R3, R13, R12 ;  /* 0x0000000d03027210 */ /* 0x000fe40007b5e00c */
[----:B------:R-:W-:Y:S01]  /*03d0*/  SHF.R.U32.HI R12, RZ, 0x1c, R18 ;  /* 0x0000001cff0c7819 */ /* 0x000fe20000011612 */
[----:B-1----:R-:W1:Y:S01]  /*03e0*/  LDC.64 R8, c[0x0][0x230] ;  /* 0x00008c00ff087b82 */ /* 0x002e620000000a00 */
[----:B------:R-:W-:-:S02]  /*03f0*/  IADD3 R14, P1, R14, R15, RZ ;  /* 0x0000000f0e0e7210 */ /* 0x000fc40007f3e0ff */
[----:B------:R-:W-:Y:S02]  /*0400*/  IADD3.X R11, R4, R11, R7, P4, P5 ;  /* 0x0000000b040b7210 */ /* 0x000fe400027ea407 */
[----:B------:R-:W-:Y:S02]  /*0410*/  IADD3 R5, P4, P5, R5, R16, R10 ;  /* 0x0000001005057210 */ /* 0x000fe40007d9e00a */
[----:B------:R-:W-:Y:S01]  /*0420*/  LOP3.LUT R10, R12, 0x8, RZ, 0xc0, !PT ;  /* 0x000000080c0a7812 */ /* 0x000fe200078ec0ff */
[----:B------:R-:W-:Y:S01]  /*0430*/  IMAD.X R11, RZ, RZ, R11, P1 ;  /* 0x000000ffff0b7224 */ /* 0x000fe200008e060b */
[----:B------:R-:W-:Y:S01]  /*0440*/  IADD3.X R7, R4, R18, R7, P4, P5 ;  /* 0x0000001204077210 */ /* 0x000fe200027ea407 */
[----:B------:R-:W-:Y:S01]  /*0450*/  IMAD.SHL.U32 R12, R14, 0x4, RZ ;  /* 0x000000040e0c7824 */ /* 0x000fe200078e00ff */
[----:B------:R-:W-:Y:S02]  /*0460*/  SHF.R.S32.HI R13, RZ, 0x1f, R13 ;  /* 0x0000001fff0d7819 */ /* 0x000fe4000001140d */
[----:B------:R-:W-:-:S02]  /*0470*/  SHF.R.S32.HI R3, RZ, 0x1f, R3 ;  /* 0x0000001fff037819 */ /* 0x000fc40000011403 */
[----:B------:R-:W-:Y:S02]  /*0480*/  IADD3 R4, P1, R5, R10, RZ ;  /* 0x0000000a05047210 */ /* 0x000fe40007f3e0ff */
[----:B------:R-:W-:Y:S02]  /*0490*/  IADD3.X R3, R3, R13, R6, P2, P3 ;  /* 0x0000000d03037210 */ /* 0x000fe400017e6406 */
[----:B------:R-:W-:Y:S01]  /*04a0*/  SHF.L.U64.HI R11, R14, 0x2, R11 ;  /* 0x000000020e0b7819 */ /* 0x000fe2000001020b */
[----:B------:R-:W-:Y:S01]  /*04b0*/  IMAD.X R5, RZ, RZ, R7, P1 ;  /* 0x000000ffff057224 */ /* 0x000fe200008e0607 */
[----:B------:R-:W-:Y:S01]  /*04c0*/  IADD3 R22, P2, R12, UR6, RZ ;  /* 0x000000060c167c10 */ /* 0x000fe2000ff5e0ff */
[----:B------:R-:W-:-:S03]  /*04d0*/  IMAD.SHL.U32 R10, R4, 0x4, RZ ;  /* 0x00000004040a7824 */ /* 0x000fc600078e00ff */
[----:B------:R-:W-:Y:S02]  /*04e0*/  IADD3.X R23, R11, UR7, RZ, P2, !PT ;  /* 0x000000070b177c10 */ /* 0x000fe400097fe4ff */
[----:B------:R-:W-:Y:S02]  /*04f0*/  SHF.L.U64.HI R18, R4, 0x2, R5 ;  /* 0x0000000204127819 */ /* 0x000fe40000010205 */
[----:B------:R-:W-:Y:S01]  /*0500*/  IADD3 R14, P2, R10, UR6, RZ ;  /* 0x000000060a0e7c10 */ /* 0x000fe2000ff5e0ff */
[----:B------:R-:W-:Y:S01]  /*0510*/  IMAD.MOV.U32 R16, RZ, RZ, RZ ;  /* 0x000000ffff107224 */ /* 0x000fe200078e00ff */
[C---:B------:R-:W-:Y:S01]  /*0520*/  LEA R20, P3, R2.reuse, UR8, 0x2 ;  /* 0x0000000802147c11 */ /* 0x040fe2000f8610ff */
[----:B------:R-:W3:Y:S01]  /*0530*/  LDC.64 R4, c[0x0][0x240] ;  /* 0x00009000ff047b82 */ /* 0x000ee20000000a00 */
[----:B------:R-:W-:Y:S01]  /*0540*/  IADD3.X R15, R18, UR7, RZ, P2, !PT ;  /* 0x00000007120f7c10 */ /* 0x000fe200097fe4ff */
[----:B------:R-:W-:Y:S01]  /*0550*/  ULDC.64 UR6, c[0x0][0x220] ;  /* 0x0000880000067ab9 */ /* 0x000fe20000000a00 */
[----:B------:R-:W-:Y:S01]  /*0560*/  LEA.HI.X R21, R2, UR9, R3, 0x2, P3 ;  /* 0x0000000902157c11 */ /* 0x000fe200098f1403 */
[----:B------:R4:W5:Y:S01]  /*0570*/  @!P0 LDG.E.EL R16, desc[UR4][R22.64] ;  /* 0x0000000416108981 */ /* 0x000962000c2e1900 */
[----:B------:R-:W-:-:S02]  /*0580*/  IADD3 R12, P2, R12, UR6, RZ ;  /* 0x000000060c0c7c10 */ /* 0x000fc4000ff5e0ff */
[----:B------:R-:W-:Y:S01]  /*0590*/  IADD3 R10, P3, R10, UR6, RZ ;  /* 0x000000060a0a7c10 */ /* 0x000fe2000ff7e0ff */
[----:B------:R-:W3:Y:S01]  /*05a0*/  LDC.64 R2, c[0x0][0x248] ;  /* 0x00009200ff027b82 */ /* 0x000ee20000000a00 */
[----:B------:R-:W-:Y:S02]  /*05b0*/  ISETP.GT.AND P1, PT, R17, 0xff, PT ;  /* 0x000000ff1100780c */ /* 0x000fe40003f24270 */
[----:B------:R-:W-:Y:S02]  /*05c0*/  IADD3.X R13, R11, UR7, RZ, P2, !PT ;  /* 0x000000070b0d7c10 */ /* 0x000fe400097fe4ff */
[----:B------:R-:W-:Y:S01]  /*05d0*/  IADD3.X R11, R18, UR7, RZ, P3, !PT ;  /* 0x00000007120b7c10 */ /* 0x000fe20009ffe4ff */
[----:B------:R-:W-:Y:S01]  /*05e0*/  IMAD.MOV.U32 R18, RZ, RZ, RZ ;  /* 0x000000ffff127224 */ /* 0x000fe200078e00ff */
[----:B----4-:R-:W-:Y:S02]  /*05f0*/  CS2R R22, SRZ ;  /* 0x0000000000167805 */ /* 0x010fe4000001ff00 */
[----:B------:R-:W-:-:S03]  /*0600*/  CS2R R6, SRZ ;  /* 0x0000000000067805 */ /* 0x000fc6000001ff00 */
[----:B------:R-:W4:Y:S01]  /*0610*/  @!P0 LDG.E.EL R18, desc[UR4][R12.64] ;  /* 0x000000040c128981 */ /* 0x000f22000c2e1900 */
[----:B-1----:R-:W-:-:S03]  /*0620*/  IMAD.WIDE R24, R17, 0x4, R8 ;  /* 0x0000000411187825 */ /* 0x002fc600078e0208 */
[----:B------:R-:W4:Y:S04]  /*0630*/  @!P0 LDG.E.EL R23, desc[UR4][R14.64] ;  /* 0x000000040e178981 */ /* 0x000f28000c2e1900 */
[----:B------:R1:W4:Y:S04]  /*0640*/  @!P0 LDG.E.EL R22, desc[UR4][R10.64] ;  /* 0x000000040a168981 */ /* 0x000328000c2e1900 */
[----:B------:R-:W4:Y:S04]  /*0650*/  @P1 LDG.E.64 R6, desc[UR4][R20.64+-0x40000] ;  /* 0xfc00000414061981 */ /* 0x000f28000c1e1b00 */
[----:B------:R-:W4:Y:S01]  /*0660*/  LDG.E.EL R8, desc[UR4][R24.64] ;  /* 0x0000000418087981 */ /* 0x000f22000c2e1900 */
[----:B---3--:R-:W-:-:S04]  /*0670*/  IMAD.WIDE R4, R17, 0x4, R4 ;  /* 0x0000000411047825 */ /* 0x008fc800078e0204 */
[----:B0-----:R-:W-:Y:S01]  /*0680*/  IMAD.WIDE R26, R17, 0x4, R2 ;  /* 0x00000004111a7825 */ /* 0x001fe200078e0202 */
[----:B------:R0:W3:Y:S01]  /*0690*/  LDG.E.EL R9, desc[UR4][R4.64] ;  /* 0x0000000404097981 */ /* 0x0000e2000c2e1900 */
[----:B------:R-:W0:Y:S03]  /*06a0*/  LDC.64 R2, c[0x0][0x250] ;  /* 0x00009400ff027b82 */ /* 0x000e260000000a00 */
[----:B------:R-:W3:Y:S01]  /*06b0*/  LDG.E.EL R20, desc[UR4][R26.64] ;  /* 0x000000041a147981 */ /* 0x000ee2000c2e1900 */
[----:B-1----:R-:W-:-:S04]  /*06c0*/  IMAD.MOV.U32 R10, RZ, RZ, 0x3e800000 ;  /* 0x3e800000ff0a7424 */ /* 0x002fc800078e00ff */
[----:B0-----:R-:W0:Y:S01]  /*06d0*/  LDC.64 R4, c[0x0][0x258] ;  /* 0x00009600ff047b82 */ /* 0x001e220000000a00 */
[----:B------:R-:W-:-:S04]  /*06e0*/  IMAD.WIDE R2, R0, 0x4, R2 ;  /* 0x0000000400027825 */ /* 0x000fc800078e0202 */
[----:B0-----:R-:W-:-:S04]  /*06f0*/  IMAD.WIDE R4, R0, 0x4, R4 ;  /* 0x0000000400047825 */ /* 0x001fc800078e0204 */
[----:B--2---:R-:W-:-:S04]  /*0700*/  FADD R19, R19, 9.9999997473787516356e-06 ;  /* 0x3727c5ac13137421 */ /* 0x004fc80000000000 */
[----:B------:R-:W0:Y:S02]  /*0710*/  MUFU.SQRT R17, R19 ;  /* 0x0000001300117308 */ /* 0x000e240000002000 */
[C---:B0-----:R-:W-:Y:S02]  /*0720*/  FSETP.GT.AND P2, PT, R17.reuse, 8.50705917302346158658e+37, PT ;  /* 0x7e8000001100780b */ /* 0x041fe40003f44000 */
[----:B------:R-:W-:-:S11]  /*0730*/  FSETP.GEU.AND P3, PT, R17, 1.175494350822287508e-38, PT ;  /* 0x008000001100780b */ /* 0x000fd60003f6e000 */
[----:B------:R-:W-:-:S04]  /*0740*/  @P2 FMUL R17, R17, 0.25 ;  /* 0x3e80000011112820 */ /* 0x000fc80000400000 */
[----:B------:R-:W-:-:S06]  /*0750*/  @!P3 FMUL R17, R17, 16777216 ;  /* 0x4b8000001111b820 */ /* 0x000fcc0000400000 */
[----:B------:R-:W0:Y:S01]  /*0760*/  MUFU.RCP R17, R17 ;  /* 0x0000001100117308 */ /* 0x000e220000001000 */
[----:B------:R-:W-:Y:S02]  /*0770*/  FSEL R10, R10, 1, P2 ;  /* 0x3f8000000a0a7808 */ /* 0x000fe40001000000 */
[----:B-----5:R-:W-:-:S03]  /*0780*/  SEL R16, R16, RZ, !P0 ;  /* 0x000000ff10107207 */ /* 0x020fc60004000000 */
[----:B------:R-:W-:Y:S01]  /*0790*/  @!P3 FMUL R10, R10, 16777216 ;  /* 0x4b8000000a0ab820 */ /* 0x000fe20000400000 */
[----:B----4-:R-:W-:Y:S02]  /*07a0*/  SEL R11, R18, RZ, !P0 ;  /* 0x000000ff120b7207 */ /* 0x010fe40004000000 */
[----:B------:R-:W-:Y:S02]  /*07b0*/  SEL R23, R23, RZ, !P0 ;  /* 0x000000ff17177207 */ /* 0x000fe40004000000 */
[----:B------:R-:W-:Y:S02]  /*07c0*/  SEL R22, R22, RZ, !P0 ;  /* 0x000000ff16167207 */ /* 0x000fe40004000000 */
[----:B------:R-:W-:Y:S01]  /*07d0*/  SEL R6, R6, RZ, P1 ;  /* 0x000000ff06067207 */ /* 0x000fe20000800000 */
[----:B------:R-:W-:Y:S01]  /*07e0*/  @!P0 FMUL R6, R16, R11 ;  /* 0x0000000b10068220 */ /* 0x000fe20000400000 */
[----:B------:R-:W-:Y:S01]  /*07f0*/  SEL R7, R7, RZ, P1 ;  /* 0x000000ff07077207 */ /* 0x000fe20000800000 */
[----:B------:R-:W-:Y:S01]  /*0800*/  @!P0 FMUL R7, R23, R22 ;  /* 0x0000001617078220 */ /* 0x000fe20000400000 */
[----:B0-----:R-:W-:Y:S01]  /*0810*/  FMUL R17, R17, R10 ;  /* 0x0000000a11117220 */ /* 0x001fe20000400000 */
[----:B------:R-:W-:-:S02]  /*0820*/  FADD R10, -R8, R6 ;  /* 0x00000006080a7221 */ /* 0x000fc40000000100 */
[----:B------:R-:W-:Y:S02]  /*0830*/  FADD R8, -R8, R7 ;  /* 0x0000000708087221 */ /* 0x000fe40000000100 */
[-C--:B------:R-:W-:Y:S02]  /*0840*/  FMUL R10, R10, R17.reuse ;  /* 0x000000110a0a7220 */ /* 0x080fe40000400000 */
[----:B------:R-:W-:Y:S02]  /*0850*/  FMUL R17, R8, R17 ;  /* 0x0000001108117220 */ /* 0x000fe40000400000 */
[C-C-:B---3--:R-:W-:Y:S02]  /*0860*/  FFMA R10, R9.reuse, R10, R20.reuse ;  /* 0x0000000a090a7223 */ /* 0x148fe40000000014 */
[----:B------:R-:W-:-:S03]  /*0870*/  FFMA R17, R9, R17, R20 ;  /* 0x0000001109117223 */ /* 0x000fc60000000014 */
[C---:B------:R-:W-:Y:S02]  /*0880*/  FSETP.GEU.AND P0, PT, R10.reuse, RZ, PT ;  /* 0x000000ff0a00720b */ /* 0x040fe40003f0e000 */
[C---:B------:R-:W-:Y:S02]  /*0890*/  FSETP.GEU.AND P1, PT, R17.reuse, RZ, PT ;  /* 0x000000ff1100720b */ /* 0x040fe40003f2e000 */
[----:B------:R-:W-:Y:S02]  /*08a0*/  FSEL R10, R10, RZ, P0 ;  /* 0x000000ff0a0a7208 */ /* 0x000fe40000000000 */
[----:B------:R-:W-:Y:S01]  /*08b0*/  FSEL R11, R17, RZ, P1 ;  /* 0x000000ff110b7208 */ /* 0x000fe20000800000 */
[----:B------:R-:W-:Y:S04]  /*08c0*/  STG.E.64 desc[UR4][R2.64], R6 ;  /* 0x0000000602007986 */ /* 0x000fe8000c101b04 */
[----:B------:R-:W-:Y:S01]  /*08d0*/  STG.E.64 desc[UR4][R4.64], R10 ;  /* 0x0000000a04007986 */ /* 0x000fe2000c101b04 */
[----:B------:R-:W-:Y:S05]  /*08e0*/  EXIT ;  /* 0x000000000000794d */ /* 0x000fea0003800000 */
.L_x_0:
[----:B------:R-:W-:-:S00]  /*08f0*/  BRA `(.L_x_0) ;  /* 0xfffffffc00fc7947 */ /* 0x000fc0000383ffff */
[----:B------:R-:W-:-:S00]  /*0900*/  NOP ;  /* 0x0000000000007918 */ /* 0x000fc00000000000 */
[----:B------:R-:W-:-:S00]  /*0910*/  NOP ;  /* 0x0000000000007918 */ /* 0x000fc00000000000 */
[----:B------:R-:W-:-:S00]  /*0920*/  NOP ;  /* 0x0000000000007918 */ /* 0x000fc00000000000 */
[----:B------:R-:W-:-:S00]  /*0930*/  NOP ;  /* 0x0000000000007918 */ /* 0x000fc00000000000 */
[----:B------:R-:W-:-:S00]  /*0940*/  NOP ;  /* 0x0000000000007918 */ /* 0x000fc00000000000 */
[----:B------:R-:W-:-:S00]  /*0950*/  NOP ;  /* 0x0000000000007918 */ /* 0x000fc00000000000 */
[----:B------:R-:W-:-:S00]  /*0960*/  NOP ;  /* 0x0000000000007918 */ /* 0x000fc00000000000 */
[----:B------:R-:W-:-:S00]  /*0970*/  NOP ;  /* 0x0000000000007918 */ /* 0x000fc00000000000 */
.L_x_1:


//--------------------- .nv.global.init           --------------------------
	.section	.nv.global.init,"aw",@progbits
.nv.global.init:
	.type		_$_str,@object
	.size		_$_str,(_$_str_$_2 - _$_str)
_$_str:
        /*0000*/ 	.byte	0x5f, 0x5f, 0x43, 0x55, 0x44, 0x41, 0x5f, 0x46, 0x54, 0x5a, 0x00
	.type		_$_str_$_2,@object
	.size		_$_str_$_2,(.L_1 - _$_str_$_2)
_$_str_$_2:
        /*000b*/ 	.byte	0x5f, 0x5f, 0x43, 0x55, 0x44, 0x41, 0x5f, 0x50, 0x52, 0x45, 0x43, 0x5f, 0x53, 0x51, 0x52, 0x54
        /*001b*/ 	.byte	0x00
.L_1:


//--------------------- .nv.constant0.triton_poi_fused__native_batch_norm_legit_no_training_cat_relu_22 --------------------------
	.section	.nv.constant0.triton_poi_fused__native_batch_norm_legit_no_training_cat_relu_22,"a",@progbits
	.sectionflags	@""
	.align	4
.nv.constant0.triton_poi_fused__native_batch_norm_legit_no_training_cat_relu_22:
	.zero		612
